	.headerflags	@"EF_CUDA_TEXMODE_UNIFIED EF_CUDA_64BIT_ADDRESS EF_CUDA_ACCELERATORS EF_CUDA_SM90 EF_CUDA_VIRTUAL_SM(EF_CUDA_SM90)"
	.elftype	@"ET_EXEC"


//--------------------- .nv.info                  --------------------------
	.section	.nv.info,"",@"SHT_CUDA_INFO"
	.align	4


	//----- nvinfo : EIATTR_REGCOUNT
	.align		4
        /*0000*/ 	.byte	0x04, 0x2f
        /*0002*/ 	.short	(.L_3 - .L_2)
	.align		4
.L_2:
        /*0004*/ 	.word	index@(triton_poi_fused__native_batch_norm_legit_no_training_10)
        /*0008*/ 	.word	0x0000001e


	//----- nvinfo : EIATTR_MIN_STACK_SIZE
	.align		4
.L_3:
        /*000c*/ 	.byte	0x04, 0x12
        /*000e*/ 	.short	(.L_5 - .L_4)
	.align		4
.L_4:
        /*0010*/ 	.word	index@(triton_poi_fused__native_batch_norm_legit_no_training_10)
        /*0014*/ 	.word	0x00000000


	//----- nvinfo : EIATTR_FRAME_SIZE
	.align		4
.L_5:
        /*0018*/ 	.byte	0x04, 0x11
        /*001a*/ 	.short	(.L_7 - .L_6)
	.align		4
.L_6:
        /*001c*/ 	.word	index@(triton_poi_fused__native_batch_norm_legit_no_training_10)
        /*0020*/ 	.word	0x00000000


	//----- nvinfo : EIATTR_MIN_STACK_SIZE
	.align		4
.L_7:
        /*0024*/ 	.byte	0x04, 0x12
        /*0026*/ 	.short	(.L_9 - .L_8)
	.align		4
.L_8:
        /*0028*/ 	.word	index@(triton_poi_fused__native_batch_norm_legit_no_training_10)
        /*002c*/ 	.word	0x00000000
.L_9:


//--------------------- .nv.info.triton_poi_fused__native_batch_norm_legit_no_training_10 --------------------------
	.section	.nv.info.triton_poi_fused__native_batch_norm_legit_no_training_10,"",@"SHT_CUDA_INFO"
	.sectionflags	@""
	.align	4


	//----- nvinfo : EIATTR_CUDA_API_VERSION
	.align		4
        /*0000*/ 	.byte	0x04, 0x37
        /*0002*/ 	.short	(.L_11 - .L_10)
.L_10:
        /*0004*/ 	.word	0x0000007c


	//----- nvinfo : EIATTR_KPARAM_INFO
	.align		4
.L_11:
        /*0008*/ 	.byte	0x04, 0x17
        /*000a*/ 	.short	(.L_13 - .L_12)
.L_12:
        /*000c*/ 	.word	0x00000000
        /*0010*/ 	.short	0x0006
        /*0012*/ 	.short	0x0030
        /*0014*/ 	.byte	0x00, 0xf0, 0x11, 0x00


	//----- nvinfo : EIATTR_KPARAM_INFO
	.align		4
.L_13:
        /*0018*/ 	.byte	0x04, 0x17
        /*001a*/ 	.short	(.L_15 - .L_14)
.L_14:
        /*001c*/ 	.word	0x00000000
        /*0020*/ 	.short	0x0005
        /*0022*/ 	.short	0x0028
        /*0024*/ 	.byte	0x00, 0xf4, 0x21, 0x00


	//----- nvinfo : EIATTR_KPARAM_INFO
	.align		4
.L_15:
        /*0028*/ 	.byte	0x04, 0x17
        /*002a*/ 	.short	(.L_17 - .L_16)
.L_16:
        /*002c*/ 	.word	0x00000000
        /*0030*/ 	.short	0x0004
        /*0032*/ 	.short	0x0020
        /*0034*/ 	.byte	0x00, 0xf4, 0x21, 0x00


	//----- nvinfo : EIATTR_KPARAM_INFO
	.align		4
.L_17:
        /*0038*/ 	.byte	0x04, 0x17
        /*003a*/ 	.short	(.L_19 - .L_18)
.L_18:
        /*003c*/ 	.word	0x00000000
        /*0040*/ 	.short	0x0003
        /*0042*/ 	.short	0x0018
        /*0044*/ 	.byte	0x00, 0xf4, 0x21, 0x00


	//----- nvinfo : EIATTR_KPARAM_INFO
	.align		4
.L_19:
        /*0048*/ 	.byte	0x04, 0x17
        /*004a*/ 	.short	(.L_21 - .L_20)
.L_20:
        /*004c*/ 	.word	0x00000000
        /*0050*/ 	.short	0x0002
        /*0052*/ 	.short	0x0010
        /*0054*/ 	.byte	0x00, 0xf4, 0x21, 0x00


	//----- nvinfo : EIATTR_KPARAM_INFO
	.align		4
.L_21:
        /*0058*/ 	.byte	0x04, 0x17
        /*005a*/ 	.short	(.L_23 - .L_22)
.L_22:
        /*005c*/ 	.word	0x00000000
        /*0060*/ 	.short	0x0001
        /*0062*/ 	.short	0x0008
        /*0064*/ 	.byte	0x00, 0xf4, 0x21, 0x00


	//----- nvinfo : EIATTR_KPARAM_INFO
	.align		4
.L_23:
        /*0068*/ 	.byte	0x04, 0x17
        /*006a*/ 	.short	(.L_25 - .L_24)
.L_24:
        /*006c*/ 	.word	0x00000000
        /*0070*/ 	.short	0x0000
        /*0072*/ 	.short	0x0000
        /*0074*/ 	.byte	0x00, 0xf4, 0x21, 0x00


	//----- nvinfo : EIATTR_SPARSE_MMA_MASK
	.align		4
.L_25:
        /*0078*/ 	.byte	0x03, 0x50
        /*007a*/ 	.short	0x0000


	//----- nvinfo : EIATTR_MAXREG_COUNT
	.align		4
        /*007c*/ 	.byte	0x03, 0x1b
        /*007e*/ 	.short	0x00ff


	//----- nvinfo : EIATTR_EXIT_INSTR_OFFSETS
	.align		4
        /*0080*/ 	.byte	0x04, 0x1c
        /*0082*/ 	.short	(.L_27 - .L_26)


	//   ....[0]....
.L_26:
        /*0084*/ 	.word	0x00000520


	//----- nvinfo : EIATTR_REQNTID
	.align		4
.L_27:
        /*0088*/ 	.byte	0x04, 0x10
        /*008a*/ 	.short	(.L_29 - .L_28)
.L_28:
        /*008c*/ 	.word	0x00000080
        /*0090*/ 	.word	0x00000001
        /*0094*/ 	.word	0x00000001


	//----- nvinfo : EIATTR_CBANK_PARAM_SIZE
	.align		4
.L_29:
        /*0098*/ 	.byte	0x03, 0x19
        /*009a*/ 	.short	0x0034


	//----- nvinfo : EIATTR_PARAM_CBANK
	.align		4
        /*009c*/ 	.byte	0x04, 0x0a
        /*009e*/ 	.short	(.L_31 - .L_30)
	.align		4
.L_30:
        /*00a0*/ 	.word	index@(.nv.constant0.triton_poi_fused__native_batch_norm_legit_no_training_10)
        /*00a4*/ 	.short	0x0210
        /*00a6*/ 	.short	0x0034


	//----- nvinfo : EIATTR_SW_WAR
	.align		4
.L_31:
        /*00a8*/ 	.byte	0x04, 0x36
        /*00aa*/ 	.short	(.L_33 - .L_32)
.L_32:
        /*00ac*/ 	.word	0x00000008
.L_33:


//--------------------- .nv.callgraph             --------------------------
	.section	.nv.callgraph,"",@"SHT_CUDA_CALLGRAPH"
	.align	4
	.sectionentsize	8
	.align		4
        /*0000*/ 	.word	0x00000000
	.align		4
        /*0004*/ 	.word	0xffffffff
	.align		4
        /*0008*/ 	.word	0x00000000
	.align		4
        /*000c*/ 	.word	0xfffffffe
	.align		4
        /*0010*/ 	.word	0x00000000
	.align		4
        /*0014*/ 	.word	0xfffffffd
	.align		4
        /*0018*/ 	.word	0x00000000
	.align		4
        /*001c*/ 	.word	0xfffffffc


//--------------------- .nv.constant4             --------------------------
	.section	.nv.constant4,"a",@progbits
	.align	8
	.align		8
.nv.constant4:
        /*0000*/ 	.dword	_$_str
	.align		8
        /*0008*/ 	.dword	_$_str_$_2


//--------------------- .text.triton_poi_fused__native_batch_norm_legit_no_training_10 --------------------------
	.section	.text.triton_poi_fused__native_batch_norm_legit_no_training_10,"ax",@progbits
	.align	128
        .global         triton_poi_fused__native_batch_norm_legit_no_training_10
        .type           triton_poi_fused__native_batch_norm_legit_no_training_10,@function
        .size           triton_poi_fused__native_batch_norm_legit_no_training_10,(.L_x_1 - triton_poi_fused__native_batch_norm_legit_no_training_10)
        .other          triton_poi_fused__native_batch_norm_legit_no_training_10,@"STO_CUDA_ENTRY STV_DEFAULT"
triton_poi_fused__native_batch_norm_legit_no_training_10:
.text.triton_poi_fused__native_batch_norm_legit_no_training_10:
[----:B------:R-:W-:Y:S01]  /*0000*/  LDC R1, c[0x0][0x28] ;  /* 0x00000a00ff017b82 */ /* 0x000fe20000000800 */
[----:B------:R-:W1:Y:S07]  /*0010*/  S2R R0, SR_TID.X ;  /* 0x0000000000007919 */ /* 0x000e6e0000002100 */
[----:B------:R-:W2:Y:S01]  /*0020*/  LDC.64 R20, c[0x0][0x220] ;  /* 0x00008800ff147b82 */ /* 0x000ea20000000a00 */
[----:B------:R-:W-:Y:S01]  /*0030*/  ULDC.64 UR4, c[0x0][0x208] ;  /* 0x0000820000047ab9 */ /* 0x000fe20000000a00 */
[----:B------:R-:W3:Y:S06]  /*0040*/  S2R R3, SR_CTAID.X ;  /* 0x0000000000037919 */ /* 0x000eec0000002500 */
[----:B------:R-:W4:Y:S08]  /*0050*/  LDC.64 R12, c[0x0][0x210] ;  /* 0x00008400ff0c7b82 */ /* 0x000f300000000a00 */
[----:B------:R-:W5:Y:S08]  /*0060*/  LDC.64 R16, c[0x0][0x218] ;  /* 0x00008600ff107b82 */ /* 0x000f700000000a00 */
[----:B------:R-:W5:Y:S01]  /*0070*/  LDC.64 R8, c[0x0][0x228] ;  /* 0x00008a00ff087b82 */ /* 0x000f620000000a00 */
[----:B-1----:R-:W-:-:S07]  /*0080*/  SHF.L.U32 R0, R0, 0x2, RZ ;  /* 0x0000000200007819 */ /* 0x002fce00000006ff */
[----:B------:R-:W1:Y:S01]  /*0090*/  LDC.64 R4, c[0x0][0x230] ;  /* 0x00008c00ff047b82 */ /* 0x000e620000000a00 */
[----:B------:R-:W-:-:S04]  /*00a0*/  LOP3.LUT R0, R0, 0x1fc, RZ, 0xc0, !PT ;  /* 0x000001fc00007812 */ /* 0x000fc800078ec0ff */
[----:B---3--:R-:W-:-:S05]  /*00b0*/  LEA R0, R3, R0, 0x9 ;  /* 0x0000000003007211 */ /* 0x008fca00078e48ff */
[----:B------:R-:W-:-:S05]  /*00c0*/  IMAD.HI R2, R0, 0x66666667, RZ ;  /* 0x6666666700027827 */ /* 0x000fca00078e02ff */
[----:B------:R-:W-:-:S04]  /*00d0*/  SHF.R.U32.HI R3, RZ, 0x1f, R2 ;  /* 0x0000001fff037819 */ /* 0x000fc80000011602 */
[----:B------:R-:W-:-:S05]  /*00e0*/  LEA.HI.SX32 R3, R2, R3, 0x1a ;  /* 0x0000000302037211 */ /* 0x000fca00078fd2ff */
[----:B------:R-:W-:-:S04]  /*00f0*/  IMAD R2, R3, -0xa0, R0 ;  /* 0xffffff6003027824 */ /* 0x000fc800078e0200 */
[----:B--2---:R-:W-:-:S06]  /*0100*/  IMAD.WIDE R20, R2, 0x4, R20 ;  /* 0x0000000402147825 */ /* 0x004fcc00078e0214 */
[----:B------:R-:W2:Y:S01]  /*0110*/  LDG.E.EL.128 R20, desc[UR4][R20.64] ;  /* 0x0000000414147981 */ /* 0x000ea2000c2e1d00 */
[----:B----4-:R-:W-:-:S04]  /*0120*/  IMAD.WIDE R12, R0, 0x4, R12 ;  /* 0x00000004000c7825 */ /* 0x010fc800078e020c */
[C---:B-----5:R-:W-:Y:S02]  /*0130*/  IMAD.WIDE R16, R2.reuse, 0x4, R16 ;  /* 0x0000000402107825 */ /* 0x060fe400078e0210 */
[----:B------:R-:W3:Y:S04]  /*0140*/  LDG.E.128 R12, desc[UR4][R12.64] ;  /* 0x000000040c0c7981 */ /* 0x000ee8000c1e1d00 */
[----:B------:R-:W3:Y:S01]  /*0150*/  LDG.E.EL.128 R16, desc[UR4][R16.64] ;  /* 0x0000000410107981 */ /* 0x000ee2000c2e1d00 */
[----:B0-----:R-:W-:-:S04]  /*0160*/  IMAD.WIDE R8, R2, 0x4, R8 ;  /* 0x0000000402087825 */ /* 0x001fc800078e0208 */
[----:B-1----:R-:W-:Y:S02]  /*0170*/  IMAD.WIDE R4, R2, 0x4, R4 ;  /* 0x0000000402047825 */ /* 0x002fe400078e0204 */
[----:B------:R-:W4:Y:S01]  /*0180*/  LDG.E.EL.128 R8, desc[UR4][R8.64] ;  /* 0x0000000408087981 */ /* 0x000f22000c2e1d00 */
[----:B------:R-:W0:Y:S03]  /*0190*/  LDC.64 R2, c[0x0][0x238] ;  /* 0x00008e00ff027b82 */ /* 0x000e260000000a00 */
[----:B------:R-:W4:Y:S01]  /*01a0*/  LDG.E.EL.128 R4, desc[UR4][R4.64] ;  /* 0x0000000404047981 */ /* 0x000f22000c2e1d00 */
[----:B0-----:R-:W-:-:S04]  /*01b0*/  IMAD.WIDE R2, R0, 0x4, R2 ;  /* 0x0000000400027825 */ /* 0x001fc800078e0202 */
[----:B--2---:R-:W-:Y:S01]  /*01c0*/  FADD R20, R20, 9.9999997473787516356e-06 ;  /* 0x3727c5ac14147421 */ /* 0x004fe20000000000 */
[----:B------:R-:W-:Y:S01]  /*01d0*/  FADD R22, R22, 9.9999997473787516356e-06 ;  /* 0x3727c5ac16167421 */ /* 0x000fe20000000000 */
[----:B------:R-:W-:Y:S01]  /*01e0*/  FADD R23, R23, 9.9999997473787516356e-06 ;  /* 0x3727c5ac17177421 */ /* 0x000fe20000000000 */
[----:B------:R-:W-:Y:S01]  /*01f0*/  FADD R21, R21, 9.9999997473787516356e-06 ;  /* 0x3727c5ac15157421 */ /* 0x000fe20000000000 */
[----:B------:R0:W1:Y:S01]  /*0200*/  MUFU.SQRT R26, R20 ;  /* 0x00000014001a7308 */ /* 0x0000620000002000 */
[----:B---3--:R-:W-:-:S07]  /*0210*/  FADD R14, R14, -R18 ;  /* 0x800000120e0e7221 */ /* 0x008fce0000000000 */
[----:B------:R-:W2:Y:S01]  /*0220*/  MUFU.SQRT R24, R22 ;  /* 0x0000001600187308 */ /* 0x000ea20000002000 */
[----:B0-----:R-:W-:Y:S01]  /*0230*/  HFMA2.MMA R20, -RZ, RZ, 1.625, 0 ;  /* 0x3e800000ff147435 */ /* 0x001fe200000001ff */
[----:B------:R-:W-:Y:S01]  /*0240*/  FADD R13, R13, -R17 ;  /* 0x800000110d0d7221 */ /* 0x000fe20000000000 */
[----:B------:R-:W-:Y:S01]  /*0250*/  FADD R15, R15, -R19 ;  /* 0x800000130f0f7221 */ /* 0x000fe20000000000 */
[----:B------:R-:W-:Y:S01]  /*0260*/  FADD R12, R12, -R16 ;  /* 0x800000100c0c7221 */ /* 0x000fe20000000000 */
[----:B-1----:R-:W-:-:S03]  /*0270*/  FSETP.GT.AND P6, PT, R26, 8.50705917302346158658e+37, PT ;  /* 0x7e8000001a00780b */ /* 0x002fc60003fc4000 */
[----:B------:R-:W0:Y:S01]  /*0280*/  MUFU.SQRT R25, R23 ;  /* 0x0000001700197308 */ /* 0x000e220000002000 */
[----:B------:R-:W-:Y:S02]  /*0290*/  FSETP.GEU.AND P2, PT, R26, 1.175494350822287508e-38, PT ;  /* 0x008000001a00780b */ /* 0x000fe40003f4e000 */
[----:B--2---:R-:W-:-:S05]  /*02a0*/  FSETP.GT.AND P4, PT, R24, 8.50705917302346158658e+37, PT ;  /* 0x7e8000001800780b */ /* 0x004fca0003f84000 */
[----:B------:R1:W2:Y:S01]  /*02b0*/  MUFU.SQRT R27, R21 ;  /* 0x00000015001b7308 */ /* 0x0002a20000002000 */
[----:B------:R-:W-:Y:S02]  /*02c0*/  FSETP.GEU.AND P0, PT, R24, 1.175494350822287508e-38, PT ;  /* 0x008000001800780b */ /* 0x000fe40003f0e000 */
[----:B------:R-:W-:Y:S01]  /*02d0*/  FSEL R17, R20, 1, P4 ;  /* 0x3f80000014117808 */ /* 0x000fe20002000000 */
[----:B------:R-:W-:Y:S01]  /*02e0*/  @P6 FMUL R26, R26, 0.25 ;  /* 0x3e8000001a1a6820 */ /* 0x000fe20000400000 */
[----:B0-----:R-:W-:-:S03]  /*02f0*/  FSETP.GT.AND P3, PT, R25, 8.50705917302346158658e+37, PT ;  /* 0x7e8000001900780b */ /* 0x001fc60003f64000 */
[----:B------:R-:W-:Y:S01]  /*0300*/  @!P2 FMUL R26, R26, 16777216 ;  /* 0x4b8000001a1aa820 */ /* 0x000fe20000400000 */
[----:B-1----:R-:W-:Y:S02]  /*0310*/  FSEL R21, R20, 1, P6 ;  /* 0x3f80000014157808 */ /* 0x002fe40003000000 */
[----:B------:R-:W-:Y:S01]  /*0320*/  FSETP.GEU.AND P6, PT, R25, 1.175494350822287508e-38, PT ;  /* 0x008000001900780b */ /* 0x000fe20003fce000 */
[----:B------:R-:W-:Y:S01]  /*0330*/  @P4 FMUL R24, R24, 0.25 ;  /* 0x3e80000018184820 */ /* 0x000fe20000400000 */
[----:B------:R-:W0:Y:S01]  /*0340*/  MUFU.RCP R22, R26 ;  /* 0x0000001a00167308 */ /* 0x000e220000001000 */
[----:B------:R-:W-:Y:S01]  /*0350*/  @!P2 FMUL R21, R21, 16777216 ;  /* 0x4b8000001515a820 */ /* 0x000fe20000400000 */
[C---:B--2---:R-:W-:Y:S01]  /*0360*/  FSETP.GT.AND P5, PT, R27.reuse, 8.50705917302346158658e+37, PT ;  /* 0x7e8000001b00780b */ /* 0x044fe20003fa4000 */
[----:B------:R-:W-:Y:S01]  /*0370*/  @!P0 FMUL R24, R24, 16777216 ;  /* 0x4b80000018188820 */ /* 0x000fe20000400000 */
[----:B------:R-:W-:Y:S01]  /*0380*/  FSETP.GEU.AND P1, PT, R27, 1.175494350822287508e-38, PT ;  /* 0x008000001b00780b */ /* 0x000fe20003f2e000 */
[----:B------:R-:W-:Y:S01]  /*0390*/  @!P0 FMUL R17, R17, 16777216 ;  /* 0x4b80000011118820 */ /* 0x000fe20000400000 */
[C---:B------:R-:W-:Y:S01]  /*03a0*/  FSEL R18, R20.reuse, 1, P5 ;  /* 0x3f80000014127808 */ /* 0x040fe20002800000 */
[----:B------:R-:W-:Y:S01]  /*03b0*/  @P3 FMUL R25, R25, 0.25 ;  /* 0x3e80000019193820 */ /* 0x000fe20000400000 */
[----:B------:R-:W-:Y:S01]  /*03c0*/  FSEL R20, R20, 1, P3 ;  /* 0x3f80000014147808 */ /* 0x000fe20001800000 */
[----:B------:R-:W1:Y:S02]  /*03d0*/  MUFU.RCP R24, R24 ;  /* 0x0000001800187308 */ /* 0x000e640000001000 */
[----:B------:R-:W-:-:S02]  /*03e0*/  @!P6 FMUL R25, R25, 16777216 ;  /* 0x4b8000001919e820 */ /* 0x000fc40000400000 */
[----:B------:R-:W-:Y:S02]  /*03f0*/  @!P6 FMUL R20, R20, 16777216 ;  /* 0x4b8000001414e820 */ /* 0x000fe40000400000 */
[----:B------:R-:W-:Y:S01]  /*0400*/  @P5 FMUL R27, R27, 0.25 ;  /* 0x3e8000001b1b5820 */ /* 0x000fe20000400000 */
[----:B0-----:R-:W-:Y:S01]  /*0410*/  FMUL R21, R22, R21 ;  /* 0x0000001516157220 */ /* 0x001fe20000400000 */
[----:B------:R-:W0:Y:S01]  /*0420*/  MUFU.RCP R25, R25 ;  /* 0x0000001900197308 */ /* 0x000e220000001000 */
[----:B------:R-:W-:Y:S01]  /*0430*/  @!P1 FMUL R18, R18, 16777216 ;  /* 0x4b80000012129820 */ /* 0x000fe20000400000 */
[----:B------:R-:W-:Y:S01]  /*0440*/  @!P1 FMUL R27, R27, 16777216 ;  /* 0x4b8000001b1b9820 */ /* 0x000fe20000400000 */
[----:B------:R-:W-:Y:S01]  /*0450*/  FMUL R21, R12, R21 ;  /* 0x000000150c157220 */ /* 0x000fe20000400000 */
[----:B-1----:R-:W-:-:S04]  /*0460*/  FMUL R17, R24, R17 ;  /* 0x0000001118117220 */ /* 0x002fc80000400000 */
[----:B------:R-:W1:Y:S01]  /*0470*/  MUFU.RCP R23, R27 ;  /* 0x0000001b00177308 */ /* 0x000e620000001000 */
[----:B----4-:R-:W-:Y:S01]  /*0480*/  FFMA R4, R8, R21, R4 ;  /* 0x0000001508047223 */ /* 0x010fe20000000004 */
[----:B------:R-:W-:Y:S01]  /*0490*/  FMUL R17, R14, R17 ;  /* 0x000000110e117220 */ /* 0x000fe20000400000 */
[----:B0-----:R-:W-:-:S03]  /*04a0*/  FMUL R20, R25, R20 ;  /* 0x0000001419147220 */ /* 0x001fc60000400000 */
[----:B------:R-:W-:Y:S01]  /*04b0*/  FFMA R6, R10, R17, R6 ;  /* 0x000000110a067223 */ /* 0x000fe20000000006 */
[----:B------:R-:W-:Y:S01]  /*04c0*/  FMUL R20, R15, R20 ;  /* 0x000000140f147220 */ /* 0x000fe20000400000 */
[----:B-1----:R-:W-:-:S03]  /*04d0*/  FMUL R18, R23, R18 ;  /* 0x0000001217127220 */ /* 0x002fc60000400000 */
[----:B------:R-:W-:Y:S01]  /*04e0*/  FFMA R7, R11, R20, R7 ;  /* 0x000000140b077223 */ /* 0x000fe20000000007 */
[----:B------:R-:W-:-:S04]  /*04f0*/  FMUL R18, R13, R18 ;  /* 0x000000120d127220 */ /* 0x000fc80000400000 */
[----:B------:R-:W-:-:S05]  /*0500*/  FFMA R5, R9, R18, R5 ;  /* 0x0000001209057223 */ /* 0x000fca0000000005 */
[----:B------:R-:W-:Y:S01]  /*0510*/  STG.E.128 desc[UR4][R2.64], R4 ;  /* 0x0000000402007986 */ /* 0x000fe2000c101d04 */
[----:B------:R-:W-:Y:S05]  /*0520*/  EXIT ;  /* 0x000000000000794d */ /* 0x000fea0003800000 */
.L_x_0:
[----:B------:R-:W-:-:S00]  /*0530*/  BRA `(.L_x_0) ;  /* 0xfffffffc00fc7947 */ /* 0x000fc0000383ffff */
[----:B------:R-:W-:-:S00]  /*0540*/  NOP ;  /* 0x0000000000007918 */ /* 0x000fc00000000000 */
        /* <DEDUP_REMOVED lines=11> */
.L_x_1:


//--------------------- .nv.global.init           --------------------------
	.section	.nv.global.init,"aw",@progbits
.nv.global.init:
	.type		_$_str,@object
	.size		_$_str,(_$_str_$_2 - _$_str)
_$_str:
        /*0000*/ 	.byte	0x5f, 0x5f, 0x43, 0x55, 0x44, 0x41, 0x5f, 0x46, 0x54, 0x5a, 0x00
	.type		_$_str_$_2,@object
	.size		_$_str_$_2,(.L_1 - _$_str_$_2)
_$_str_$_2:
        /*000b*/ 	.byte	0x5f, 0x5f, 0x43, 0x55, 0x44, 0x41, 0x5f, 0x50, 0x52, 0x45, 0x43, 0x5f, 0x53, 0x51, 0x52, 0x54
        /*001b*/ 	.byte	0x00
.L_1:


//--------------------- .nv.constant0.triton_poi_fused__native_batch_norm_legit_no_training_10 --------------------------
	.section	.nv.constant0.triton_poi_fused__native_batch_norm_legit_no_training_10,"a",@progbits
	.sectionflags	@""
	.align	4
.nv.constant0.triton_poi_fused__native_batch_norm_legit_no_training_10:
	.zero		580
